	.headerflags	@"EF_CUDA_TEXMODE_UNIFIED EF_CUDA_64BIT_ADDRESS EF_CUDA_SM86 EF_CUDA_VIRTUAL_SM(EF_CUDA_SM86)"
	.elftype	@"ET_EXEC"


//--------------------- .nv.info                  --------------------------
	.section	.nv.info,"",@"SHT_CUDA_INFO"
	.align	4


	//----- nvinfo : EIATTR_REGCOUNT
	.align		4
        /*0000*/ 	.byte	0x04, 0x2f
        /*0002*/ 	.short	(.L_1 - .L_0)
	.align		4
.L_0:
        /*0004*/ 	.word	index@(triton_mm)
        /*0008*/ 	.word	0x00000060


	//----- nvinfo : EIATTR_MIN_STACK_SIZE
	.align		4
.L_1:
        /*000c*/ 	.byte	0x04, 0x12
        /*000e*/ 	.short	(.L_3 - .L_2)
	.align		4
.L_2:
        /*0010*/ 	.word	index@(triton_mm)
        /*0014*/ 	.word	0x00000000


	//----- nvinfo : EIATTR_FRAME_SIZE
	.align		4
.L_3:
        /*0018*/ 	.byte	0x04, 0x11
        /*001a*/ 	.short	(.L_5 - .L_4)
	.align		4
.L_4:
        /*001c*/ 	.word	index@(triton_mm)
        /*0020*/ 	.word	0x00000000


	//----- nvinfo : EIATTR_MIN_STACK_SIZE
	.align		4
.L_5:
        /*0024*/ 	.byte	0x04, 0x12
        /*0026*/ 	.short	(.L_7 - .L_6)
	.align		4
.L_6:
        /*0028*/ 	.word	index@(triton_mm)
        /*002c*/ 	.word	0x00000000
.L_7:


//--------------------- .nv.info.triton_mm        --------------------------
	.section	.nv.info.triton_mm,"",@"SHT_CUDA_INFO"
	.sectionflags	@""
	.align	4


	//----- nvinfo : EIATTR_CUDA_API_VERSION
	.align		4
        /*0000*/ 	.byte	0x04, 0x37
        /*0002*/ 	.short	(.L_9 - .L_8)
.L_8:
        /*0004*/ 	.word	0x0000007c


	//----- nvinfo : EIATTR_SW2861232_WAR
	.align		4
.L_9:
        /*0008*/ 	.byte	0x01, 0x35
	.zero		2


	//----- nvinfo : EIATTR_PARAM_CBANK
	.align		4
        /*000c*/ 	.byte	0x04, 0x0a
        /*000e*/ 	.short	(.L_11 - .L_10)
	.align		4
.L_10:
        /*0010*/ 	.word	index@(.nv.constant0.triton_mm)
        /*0014*/ 	.short	0x0160
        /*0016*/ 	.short	0x0020


	//----- nvinfo : EIATTR_CBANK_PARAM_SIZE
	.align		4
.L_11:
        /*0018*/ 	.byte	0x03, 0x19
        /*001a*/ 	.short	0x0020


	//----- nvinfo : EIATTR_KPARAM_INFO
	.align		4
        /*001c*/ 	.byte	0x04, 0x17
        /*001e*/ 	.short	(.L_13 - .L_12)
.L_12:
        /*0020*/ 	.word	0x00000000
        /*0024*/ 	.short	0x0003
        /*0026*/ 	.short	0x0018
        /*0028*/ 	.byte	0x00, 0xf4, 0x21, 0x00


	//----- nvinfo : EIATTR_KPARAM_INFO
	.align		4
.L_13:
        /*002c*/ 	.byte	0x04, 0x17
        /*002e*/ 	.short	(.L_15 - .L_14)
.L_14:
        /*0030*/ 	.word	0x00000000
        /*0034*/ 	.short	0x0002
        /*0036*/ 	.short	0x0010
        /*0038*/ 	.byte	0x00, 0xf4, 0x21, 0x00


	//----- nvinfo : EIATTR_KPARAM_INFO
	.align		4
.L_15:
        /*003c*/ 	.byte	0x04, 0x17
        /*003e*/ 	.short	(.L_17 - .L_16)
.L_16:
        /*0040*/ 	.word	0x00000000
        /*0044*/ 	.short	0x0001
        /*0046*/ 	.short	0x0008
        /*0048*/ 	.byte	0x00, 0xf4, 0x21, 0x00


	//----- nvinfo : EIATTR_KPARAM_INFO
	.align		4
.L_17:
        /*004c*/ 	.byte	0x04, 0x17
        /*004e*/ 	.short	(.L_19 - .L_18)
.L_18:
        /*0050*/ 	.word	0x00000000
        /*0054*/ 	.short	0x0000
        /*0056*/ 	.short	0x0000
        /*0058*/ 	.byte	0x00, 0xf4, 0x21, 0x00


	//----- nvinfo : EIATTR_MAXREG_COUNT
	.align		4
.L_19:
        /*005c*/ 	.byte	0x03, 0x1b
        /*005e*/ 	.short	0x00ff


	//----- nvinfo : EIATTR_EXIT_INSTR_OFFSETS
	.align		4
        /*0060*/ 	.byte	0x04, 0x1c
        /*0062*/ 	.short	(.L_21 - .L_20)


	//   ....[0]....
.L_20:
        /*0064*/ 	.word	0x00001870


	//   ....[1]....
        /*0068*/ 	.word	0x000018c0


	//----- nvinfo : EIATTR_REQNTID
	.align		4
.L_21:
        /*006c*/ 	.byte	0x04, 0x10
        /*006e*/ 	.short	(.L_23 - .L_22)
.L_22:
        /*0070*/ 	.word	0x00000080
        /*0074*/ 	.word	0x00000001
        /*0078*/ 	.word	0x00000001
.L_23:


//--------------------- .nv.callgraph             --------------------------
	.section	.nv.callgraph,"",@"SHT_CUDA_CALLGRAPH"
	.align	4
	.sectionentsize	8
	.align		4
        /*0000*/ 	.word	0x00000000
	.align		4
        /*0004*/ 	.word	0xffffffff
	.align		4
        /*0008*/ 	.word	0x00000000
	.align		4
        /*000c*/ 	.word	0xfffffffe
	.align		4
        /*0010*/ 	.word	0x00000000
	.align		4
        /*0014*/ 	.word	0xfffffffd
	.align		4
        /*0018*/ 	.word	0x00000000
	.align		4
        /*001c*/ 	.word	0xfffffffc


//--------------------- .nv.rel.action            --------------------------
	.section	.nv.rel.action,"",@"SHT_CUDA_RELOCINFO"
	.align	8
	.sectionentsize	8
        /*0000*/ 	.byte	0x73, 0x00, 0x00, 0x00, 0x00, 0x00, 0x00, 0x00, 0x00, 0x00, 0x00, 0x11, 0x25, 0x00, 0x05, 0x36


//--------------------- .nv.constant0.triton_mm   --------------------------
	.section	.nv.constant0.triton_mm,"a",@progbits
	.sectionflags	@""
	.align	4
.nv.constant0.triton_mm:
	.zero		384


//--------------------- .text.triton_mm           --------------------------
	.section	.text.triton_mm,"ax",@progbits
	.sectionflags	@"SHF_BARRIERS=1"
	.sectioninfo	@"SHI_REGISTERS=96"
	.align	128
        .global         triton_mm
        .type           triton_mm,@function
        .size           triton_mm,(.L_x_2 - triton_mm)
        .other          triton_mm,@"STO_CUDA_ENTRY STV_DEFAULT"
triton_mm:
.text.triton_mm:
[----:B------:R-:W-:Y:S02]  /*0000*/  IMAD.MOV.U32 R1, RZ, RZ, c[0x0][0x28] ;  /* 0x00000a00ff017624 */ /* 0x000fe400078e00ff */
[----:B------:R-:W1:Y:S01]  /*0010*/  S2R R9, SR_CTAID.X ;  /* 0x0000000000097919 */ /* 0x000e620000002500 */
[----:B------:R-:W-:Y:S01]  /*0020*/  IMAD.MOV.U32 R5, RZ, RZ, -0x8 ;  /* 0xfffffff8ff057424 */ /* 0x000fe200078e00ff */
[----:B------:R-:W-:Y:S01]  /*0030*/  ULDC.64 UR4, c[0x0][0x118] ;  /* 0x0000460000047ab9 */ /* 0x000fe20000000a00 */
[----:B------:R-:W-:Y:S01]  /*0040*/  IMAD.MOV.U32 R88, RZ, RZ, 0x1 ;  /* 0x00000001ff587424 */ /* 0x000fe200078e00ff */
[----:B------:R-:W2:Y:S01]  /*0050*/  S2R R14, SR_TID.X ;  /* 0x00000000000e7919 */ /* 0x000ea20000002100 */
[----:B------:R-:W-:Y:S01]  /*0060*/  IMAD.MOV.U32 R87, RZ, RZ, -0x1 ;  /* 0xffffffffff577424 */ /* 0x000fe200078e00ff */
[----:B------:R-:W-:Y:S01]  /*0070*/  CS2R R32, SRZ ;  /* 0x0000000000207805 */ /* 0x000fe2000001ff00 */
[----:B------:R-:W-:Y:S01]  /*0080*/  IMAD.MOV.U32 R86, RZ, RZ, RZ ;  /* 0x000000ffff567224 */ /* 0x000fe200078e00ff */
[----:B------:R-:W-:Y:S01]  /*0090*/  CS2R R34, SRZ ;  /* 0x0000000000227805 */ /* 0x000fe2000001ff00 */
[----:B------:R-:W-:Y:S01]  /*00a0*/  IMAD.MOV.U32 R44, RZ, RZ, RZ ;  /* 0x000000ffff2c7224 */ /* 0x000fe200078e00ff */
[----:B------:R-:W-:Y:S01]  /*00b0*/  CS2R R80, SRZ ;  /* 0x0000000000507805 */ /* 0x000fe2000001ff00 */
        /* <DEDUP_REMOVED lines=13> */
[----:B-1----:R-:W-:Y:S01]  /*0190*/  IMAD.HI R0, R9, 0x2aaaaaab, RZ ;  /* 0x2aaaaaab09007827 */ /* 0x002fe200078e02ff */
[----:B------:R-:W-:Y:S01]  /*01a0*/  CS2R R28, SRZ ;  /* 0x00000000001c7805 */ /* 0x000fe2000001ff00 */
[----:B------:R-:W-:Y:S01]  /*01b0*/  CS2R R30, SRZ ;  /* 0x00000000001e7805 */ /* 0x000fe2000001ff00 */
[----:B------:R-:W-:Y:S01]  /*01c0*/  CS2R R52, SRZ ;  /* 0x0000000000347805 */ /* 0x000fe2000001ff00 */
[----:B--2---:R-:W-:Y:S01]  /*01d0*/  SHF.R.U32.HI R13, RZ, 0x2, R14 ;  /* 0x00000002ff0d7819 */ /* 0x004fe2000001160e */
[----:B------:R-:W-:Y:S01]  /*01e0*/  CS2R R54, SRZ ;  /* 0x0000000000367805 */ /* 0x000fe2000001ff00 */
[----:B------:R-:W-:Y:S01]  /*01f0*/  SHF.R.U32.HI R3, RZ, 0x1f, R0 ;  /* 0x0000001fff037819 */ /* 0x000fe20000011600 */
[----:B------:R-:W-:Y:S01]  /*0200*/  CS2R R48, SRZ ;  /* 0x0000000000307805 */ /* 0x000fe2000001ff00 */
[----:B------:R-:W-:Y:S01]  /*0210*/  CS2R R50, SRZ ;  /* 0x0000000000327805 */ /* 0x000fe2000001ff00 */
[----:B------:R-:W-:Y:S01]  /*0220*/  CS2R R16, SRZ ;  /* 0x0000000000107805 */ /* 0x000fe2000001ff00 */
[----:B------:R-:W-:Y:S01]  /*0230*/  LEA.HI.SX32 R0, R0, R3, 0x18 ;  /* 0x0000000300007211 */ /* 0x000fe200078fc2ff */
[----:B------:R-:W-:Y:S01]  /*0240*/  CS2R R18, SRZ ;  /* 0x0000000000127805 */ /* 0x000fe2000001ff00 */
[----:B------:R-:W-:Y:S01]  /*0250*/  CS2R R20, SRZ ;  /* 0x0000000000147805 */ /* 0x000fe2000001ff00 */
[----:B------:R-:W-:Y:S01]  /*0260*/  CS2R R22, SRZ ;  /* 0x0000000000167805 */ /* 0x000fe2000001ff00 */
[----:B------:R-:W-:Y:S01]  /*0270*/  CS2R R24, SRZ ;  /* 0x0000000000187805 */ /* 0x000fe2000001ff00 */
[----:B------:R-:W-:-:S02]  /*0280*/  IMAD R2, R0, R5, 0x4 ;  /* 0x0000000400027424 */ /* 0x000fc400078e0205 */
[----:B------:R-:W-:-:S03]  /*0290*/  IMAD R7, R0, -0x600, R9 ;  /* 0xfffffa0000077824 */ /* 0x000fc600078e0209 */
[----:B------:R-:W-:Y:S02]  /*02a0*/  IMNMX R4, R2, 0x8, PT ;  /* 0x0000000802047817 */ /* 0x000fe40003800200 */
[----:B------:R-:W-:Y:S02]  /*02b0*/  IABS R8, R7 ;  /* 0x0000000700087213 */ /* 0x000fe40000000000 */
[-C--:B------:R-:W-:Y:S02]  /*02c0*/  IABS R6, R4.reuse ;  /* 0x0000000400067213 */ /* 0x080fe40000000000 */
[-C--:B------:R-:W-:Y:S02]  /*02d0*/  IABS R10, R4.reuse ;  /* 0x00000004000a7213 */ /* 0x080fe40000000000 */
[----:B------:R-:W1:Y:S01]  /*02e0*/  I2F.RP R5, R6 ;  /* 0x0000000600057306 */ /* 0x000e620000209400 */
[----:B------:R-:W-:-:S04]  /*02f0*/  LOP3.LUT R7, R7, R4, RZ, 0x3c, !PT ;  /* 0x0000000407077212 */ /* 0x000fc800078e3cff */
[----:B------:R-:W-:-:S03]  /*0300*/  ISETP.GE.AND P3, PT, R7, RZ, PT ;  /* 0x000000ff0700720c */ /* 0x000fc60003f66270 */
[----:B-1----:R-:W1:Y:S02]  /*0310*/  MUFU.RCP R5, R5 ;  /* 0x0000000500057308 */ /* 0x002e640000001000 */
[----:B-1----:R-:W-:-:S06]  /*0320*/  IADD3 R2, R5, 0xffffffe, RZ ;  /* 0x0ffffffe05027810 */ /* 0x002fcc0007ffe0ff */
[----:B------:R1:W2:Y:S02]  /*0330*/  F2I.FTZ.U32.TRUNC.NTZ R3, R2 ;  /* 0x0000000200037305 */ /* 0x0002a4000021f000 */
[----:B-1----:R-:W-:Y:S02]  /*0340*/  IMAD.MOV.U32 R2, RZ, RZ, RZ ;  /* 0x000000ffff027224 */ /* 0x002fe400078e00ff */
[----:B--2---:R-:W-:-:S04]  /*0350*/  IMAD.MOV R11, RZ, RZ, -R3 ;  /* 0x000000ffff0b7224 */ /* 0x004fc800078e0a03 */
[----:B------:R-:W-:-:S04]  /*0360*/  IMAD R11, R11, R6, RZ ;  /* 0x000000060b0b7224 */ /* 0x000fc800078e02ff */
[----:B------:R-:W-:-:S04]  /*0370*/  IMAD.HI.U32 R3, R3, R11, R2 ;  /* 0x0000000b03037227 */ /* 0x000fc800078e0002 */
[----:B------:R-:W-:Y:S01]  /*0380*/  IMAD.MOV R11, RZ, RZ, -R10 ;  /* 0x000000ffff0b7224 */ /* 0x000fe200078e0a0a */
[----:B------:R-:W-:Y:S01]  /*0390*/  IABS R10, R9 ;  /* 0x00000009000a7213 */ /* 0x000fe20000000000 */
[----:B------:R-:W-:-:S04]  /*03a0*/  IMAD.HI.U32 R2, R3, R8, RZ ;  /* 0x0000000803027227 */ /* 0x000fc800078e00ff */
[----:B------:R-:W-:Y:S02]  /*03b0*/  IMAD R5, R2, R11, R8 ;  /* 0x0000000b02057224 */ /* 0x000fe400078e0208 */
[----:B------:R-:W-:Y:S01]  /*03c0*/  IMAD.MOV.U32 R8, RZ, RZ, R10 ;  /* 0x000000ffff087224 */ /* 0x000fe200078e000a */
[----:B------:R-:W-:Y:S02]  /*03d0*/  LOP3.LUT R10, R13, 0x10, RZ, 0xc0, !PT ;  /* 0x000000100d0a7812 */ /* 0x000fe400078ec0ff */
[----:B------:R-:W-:Y:S01]  /*03e0*/  ISETP.GT.U32.AND P2, PT, R6, R5, PT ;  /* 0x000000050600720c */ /* 0x000fe20003f44070 */
[----:B------:R-:W-:Y:S01]  /*03f0*/  IMAD.HI.U32 R3, R3, R8, RZ ;  /* 0x0000000803037227 */ /* 0x000fe200078e00ff */
[----:B------:R-:W-:-:S03]  /*0400*/  LOP3.LUT R89, R10, 0xf, R14, 0xf8, !PT ;  /* 0x0000000f0a597812 */ /* 0x000fc600078ef80e */
[----:B------:R-:W-:-:S05]  /*0410*/  IMAD R3, R3, R11, R8 ;  /* 0x0000000b03037224 */ /* 0x000fca00078e0208 */
[----:B------:R-:W-:-:S03]  /*0420*/  ISETP.GT.U32.AND P1, PT, R6, R3, PT ;  /* 0x000000030600720c */ /* 0x000fc60003f24070 */
[----:B------:R-:W-:Y:S01]  /*0430*/  @!P2 IMAD.IADD R5, R5, 0x1, -R6 ;  /* 0x000000010505a824 */ /* 0x000fe200078e0a06 */
[----:B------:R-:W-:Y:S02]  /*0440*/  @!P2 IADD3 R2, R2, 0x1, RZ ;  /* 0x000000010202a810 */ /* 0x000fe40007ffe0ff */
[----:B------:R-:W-:Y:S02]  /*0450*/  ISETP.GE.AND P2, PT, R9, RZ, PT ;  /* 0x000000ff0900720c */ /* 0x000fe40003f46270 */
[----:B------:R-:W-:Y:S02]  /*0460*/  ISETP.GE.U32.AND P0, PT, R5, R6, PT ;  /* 0x000000060500720c */ /* 0x000fe40003f06070 */
[----:B------:R-:W-:-:S03]  /*0470*/  SHF.R.U32.HI R5, RZ, 0x1, R14 ;  /* 0x00000001ff057819 */ /* 0x000fc6000001160e */
[----:B------:R-:W-:-:S05]  /*0480*/  @!P1 IMAD.IADD R3, R3, 0x1, -R6 ;  /* 0x0000000103039824 */ /* 0x000fca00078e0a06 */
[----:B------:R-:W-:-:S03]  /*0490*/  ISETP.GT.U32.AND P1, PT, R6, R3, PT ;  /* 0x000000030600720c */ /* 0x000fc60003f24070 */
[----:B------:R-:W-:Y:S02]  /*04a0*/  @P0 IADD3 R2, R2, 0x1, RZ ;  /* 0x0000000102020810 */ /* 0x000fe40007ffe0ff */
[----:B------:R-:W-:Y:S02]  /*04b0*/  ISETP.NE.AND P0, PT, R4, RZ, PT ;  /* 0x000000ff0400720c */ /* 0x000fe40003f05270 */
[----:B------:R-:W-:Y:S01]  /*04c0*/  LOP3.LUT R4, RZ, R4, RZ, 0x33, !PT ;  /* 0x00000004ff047212 */ /* 0x000fe200078e33ff */
[----:B------:R-:W-:-:S05]  /*04d0*/  @!P3 IMAD.MOV R2, RZ, RZ, -R2 ;  /* 0x000000ffff02b224 */ /* 0x000fca00078e0a02 */
[----:B------:R-:W-:Y:S01]  /*04e0*/  SEL R84, R4, R2, !P0 ;  /* 0x0000000204547207 */ /* 0x000fe20004000000 */
[----:B------:R-:W-:Y:S01]  /*04f0*/  @!P1 IMAD.IADD R3, R3, 0x1, -R6 ;  /* 0x0000000103039824 */ /* 0x000fe200078e0a06 */
[----:B------:R-:W-:-:S03]  /*0500*/  SGXT.U32 R2, R5, 0x6 ;  /* 0x000000060502781a */ /* 0x000fc60000000000 */
[----:B------:R-:W-:Y:S02]  /*0510*/  IMAD.SHL.U32 R84, R84, 0x40, RZ ;  /* 0x0000004054547824 */ /* 0x000fe400078e00ff */
[----:B------:R-:W-:-:S03]  /*0520*/  @!P2 IMAD.MOV R3, RZ, RZ, -R3 ;  /* 0x000000ffff03a224 */ /* 0x000fc600078e0a03 */
[----:B------:R-:W-:Y:S02]  /*0530*/  LOP3.LUT R6, R84, R2, RZ, 0xfc, !PT ;  /* 0x0000000254067212 */ /* 0x000fe400078efcff */
[----:B------:R-:W-:-:S03]  /*0540*/  SEL R3, R4, R3, !P0 ;  /* 0x0000000304037207 */ /* 0x000fc60004000000 */
[----:B------:R-:W-:-:S04]  /*0550*/  IMAD.HI R5, R6, 0x2aaaaaab, RZ ;  /* 0x2aaaaaab06057827 */ /* 0x000fc800078e02ff */
[----:B------:R-:W-:Y:S01]  /*0560*/  IMAD R3, R0, 0x8, R3 ;  /* 0x0000000800037824 */ /* 0x000fe200078e0203 */
[----:B------:R-:W-:Y:S02]  /*0570*/  SHF.R.U32.HI R4, RZ, 0x1f, R5 ;  /* 0x0000001fff047819 */ /* 0x000fe40000011605 */
[C---:B------:R-:W-:Y:S01]  /*0580*/  LOP3.LUT R0, R14.reuse, 0x8, RZ, 0xc0, !PT ;  /* 0x000000080e007812 */ /* 0x040fe200078ec0ff */
[----:B------:R-:W-:Y:S01]  /*0590*/  IMAD.SHL.U32 R7, R3, 0x80, RZ ;  /* 0x0000008003077824 */ /* 0x000fe200078e00ff */
[----:B------:R-:W-:Y:S02]  /*05a0*/  SHF.R.S32.HI R8, RZ, 0x18, R3 ;  /* 0x00000018ff087819 */ /* 0x000fe40000011403 */
[----:B------:R-:W-:Y:S01]  /*05b0*/  LEA.HI R11, R5, R4, RZ, 0x15 ;  /* 0x00000004050b7211 */ /* 0x000fe200078fa8ff */
[----:B------:R-:W-:Y:S01]  /*05c0*/  IMAD.SHL.U32 R5, R14, 0x4, RZ ;  /* 0x000000040e057824 */ /* 0x000fe200078e00ff */
[----:B------:R-:W-:Y:S02]  /*05d0*/  SGXT R8, R8, 0x1 ;  /* 0x000000010808781a */ /* 0x000fe40000000200 */
[----:B------:R-:W-:Y:S01]  /*05e0*/  LOP3.LUT R3, R7, R2, RZ, 0xfc, !PT ;  /* 0x0000000207037212 */ /* 0x000fe200078efcff */
[----:B------:R-:W-:Y:S01]  /*05f0*/  IMAD R11, R11, -0x3000, R6 ;  /* 0xffffd0000b0b7824 */ /* 0x000fe200078e0206 */
[----:B------:R-:W-:-:S02]  /*0600*/  LOP3.LUT R4, R7, 0x40, R2, 0xfe, !PT ;  /* 0x0000004007047812 */ /* 0x000fc400078efe02 */
[C---:B------:R-:W-:Y:S01]  /*0610*/  LEA.HI R9, R8.reuse, R3, RZ, 0x9 ;  /* 0x0000000308097211 */ /* 0x040fe200078f48ff */
[----:B------:R-:W-:Y:S01]  /*0620*/  IMAD R11, R11, 0xc00, RZ ;  /* 0x00000c000b0b7824 */ /* 0x000fe200078e02ff */
[----:B------:R-:W-:Y:S02]  /*0630*/  LEA.HI R10, R8, R4, RZ, 0x9 ;  /* 0x00000004080a7211 */ /* 0x000fe400078f48ff */
[----:B------:R-:W-:Y:S02]  /*0640*/  LOP3.LUT R8, R9, 0x3ffe00, RZ, 0xc0, !PT ;  /* 0x003ffe0009087812 */ /* 0x000fe400078ec0ff */
[----:B------:R-:W-:Y:S02]  /*0650*/  LOP3.LUT R9, R10, 0x3ffe00, RZ, 0xc0, !PT ;  /* 0x003ffe000a097812 */ /* 0x000fe400078ec0ff */
[----:B------:R-:W-:Y:S01]  /*0660*/  LOP3.LUT R12, R0, 0x7, R14, 0xf8, !PT ;  /* 0x00000007000c7812 */ /* 0x000fe200078ef80e */
[----:B------:R-:W-:Y:S01]  /*0670*/  IMAD.IADD R8, R3, 0x1, -R8 ;  /* 0x0000000103087824 */ /* 0x000fe200078e0a08 */
[----:B------:R-:W-:Y:S01]  /*0680*/  LOP3.LUT R92, R5, 0x10, R14, 0x48, !PT ;  /* 0x00000010055c7812 */ /* 0x000fe200078e480e */
[----:B------:R-:W-:Y:S01]  /*0690*/  IMAD.IADD R9, R4, 0x1, -R9 ;  /* 0x0000000104097824 */ /* 0x000fe200078e0a09 */
[----:B------:R-:W-:Y:S01]  /*06a0*/  LOP3.LUT R15, R12, 0x10, R13, 0xf8, !PT ;  /* 0x000000100c0f7812 */ /* 0x000fe200078ef80d */
[----:B------:R-:W-:Y:S01]  /*06b0*/  IMAD.SHL.U32 R4, R0, 0x2, RZ ;  /* 0x0000000200047824 */ /* 0x000fe200078e00ff */
[----:B------:R-:W-:Y:S01]  /*06c0*/  LOP3.LUT R13, R13, 0x8, RZ, 0xc0, !PT ;  /* 0x000000080d0d7812 */ /* 0x000fe200078ec0ff */
[----:B------:R-:W-:-:S02]  /*06d0*/  IMAD R3, R8, 0xc00, RZ ;  /* 0x00000c0008037824 */ /* 0x000fc400078e02ff */
[----:B------:R-:W-:Y:S01]  /*06e0*/  IMAD.SHL.U32 R0, R14, 0x10, RZ ;  /* 0x000000100e007824 */ /* 0x000fe200078e00ff */
[C---:B------:R-:W-:Y:S01]  /*06f0*/  LOP3.LUT R90, R4.reuse, 0x10, R5, 0x78, !PT ;  /* 0x00000010045a7812 */ /* 0x040fe200078e7805 */
[----:B------:R-:W-:Y:S01]  /*0700*/  IMAD R9, R9, 0xc00, RZ ;  /* 0x00000c0009097824 */ /* 0x000fe200078e02ff */
[----:B------:R-:W-:Y:S01]  /*0710*/  LOP3.LUT R13, R13, 0x7, R14, 0xf8, !PT ;  /* 0x000000070d0d7812 */ /* 0x000fe200078ef80e */
[----:B------:R-:W-:Y:S01]  /*0720*/  IMAD R89, R89, 0x20, R92 ;  /* 0x0000002059597824 */ /* 0x000fe200078e025c */
[----:B------:R-:W-:Y:S01]  /*0730*/  LOP3.LUT R5, R3, 0x10, R0, 0xf8, !PT ;  /* 0x0000001003057812 */ /* 0x000fe200078ef800 */
[----:B------:R-:W-:Y:S01]  /*0740*/  IMAD R92, R15, 0x20, R92 ;  /* 0x000000200f5c7824 */ /* 0x000fe200078e025c */
[----:B------:R-:W-:Y:S01]  /*0750*/  LOP3.LUT R91, R4, 0x10, R0, 0x78, !PT ;  /* 0x00000010045b7812 */ /* 0x000fe200078e7800 */
[----:B------:R-:W-:Y:S01]  /*0760*/  IMAD R90, R13, 0x20, R90 ;  /* 0x000000200d5a7824 */ /* 0x000fe200078e025a */
[--C-:B------:R-:W-:Y:S01]  /*0770*/  LOP3.LUT R4, R9, 0x10, R0.reuse, 0xf8, !PT ;  /* 0x0000001009047812 */ /* 0x100fe200078ef800 */
[----:B------:R-:W-:Y:S01]  /*0780*/  CS2R R12, SRZ ;  /* 0x00000000000c7805 */ /* 0x000fe2000001ff00 */
[----:B------:R-:W-:Y:S01]  /*0790*/  LOP3.LUT R0, R11, 0x10, R0, 0xf8, !PT ;  /* 0x000000100b007812 */ /* 0x000fe200078ef800 */
[----:B------:R-:W-:Y:S01]  /*07a0*/  IMAD R91, R2, 0x20, R91 ;  /* 0x00000020025b7824 */ /* 0x000fe200078e025b */
[----:B------:R-:W-:Y:S01]  /*07b0*/  IADD3 R26, P0, R5, c[0x0][0x160], RZ ;  /* 0x00005800051a7a10 */ /* 0x000fe20007f1e0ff */
[----:B------:R-:W-:Y:S01]  /*07c0*/  CS2R R14, SRZ ;  /* 0x00000000000e7805 */ /* 0x000fe2000001ff00 */
[----:B------:R-:W-:-:S02]  /*07d0*/  IADD3 R46, P1, R4, c[0x0][0x160], RZ ;  /* 0x00005800042e7a10 */ /* 0x000fc40007f3e0ff */
[----:B------:R-:W-:Y:S01]  /*07e0*/  IADD3 R38, P2, R0, c[0x0][0x168], RZ ;  /* 0x00005a0000267a10 */ /* 0x000fe20007f5e0ff */
[----:B------:R-:W-:Y:S01]  /*07f0*/  IMAD.MOV.U32 R2, RZ, RZ, R26 ;  /* 0x000000ffff027224 */ /* 0x000fe200078e001a */
[----:B------:R-:W-:Y:S02]  /*0800*/  LEA.HI.X.SX32 R27, R5, c[0x0][0x164], 0x1, P0 ;  /* 0x00005900051b7a11 */ /* 0x000fe400000f0eff */
[----:B------:R-:W-:Y:S01]  /*0810*/  LEA.HI.X.SX32 R47, R4, c[0x0][0x164], 0x1, P1 ;  /* 0x00005900042f7a11 */ /* 0x000fe200008f0eff */
[----:B------:R-:W-:Y:S01]  /*0820*/  IMAD.MOV.U32 R4, RZ, RZ, R46 ;  /* 0x000000ffff047224 */ /* 0x000fe200078e002e */
[----:B------:R-:W-:Y:S01]  /*0830*/  LEA.HI.X.SX32 R39, R0, c[0x0][0x16c], 0x1, P2 ;  /* 0x00005b0000277a11 */ /* 0x000fe200010f0eff */
[----:B------:R1:W-:Y:S01]  /*0840*/  LDGSTS.E.BYPASS.128 [R91], [R26.64] ;  /* 0x000000001a5b7fae */ /* 0x0003e2000b901c44 */
[----:B------:R-:W-:Y:S01]  /*0850*/  LEA.HI.X.SX32 R3, R3, c[0x0][0x164], 0x1, P0 ;  /* 0x0000590003037a11 */ /* 0x000fe200000f0eff */
[----:B------:R-:W-:Y:S01]  /*0860*/  IMAD.MOV.U32 R36, RZ, RZ, R38 ;  /* 0x000000ffff247224 */ /* 0x000fe200078e0026 */
[----:B------:R-:W-:Y:S01]  /*0870*/  LEA.HI.X.SX32 R5, R9, c[0x0][0x164], 0x1, P1 ;  /* 0x0000590009057a11 */ /* 0x000fe200008f0eff */
[----:B------:R2:W-:Y:S01]  /*0880*/  LDGSTS.E.BYPASS.128 [R91+0x800], [R46.64] ;  /* 0x008000002e5b7fae */ /* 0x0005e2000b901c44 */
[----:B------:R-:W-:Y:S01]  /*0890*/  LEA.HI.X.SX32 R37, R11, c[0x0][0x16c], 0x1, P2 ;  /* 0x00005b000b257a11 */ /* 0x000fe200010f0eff */
[----:B------:R-:W-:Y:S01]  /*08a0*/  CS2R R8, SRZ ;  /* 0x0000000000087805 */ /* 0x000fe2000001ff00 */
[----:B------:R-:W-:Y:S01]  /*08b0*/  IADD3 R0, P0, R38, 0x40, RZ ;  /* 0x0000004026007810 */ /* 0x000fe20007f1e0ff */
[----:B------:R-:W0:Y:S01]  /*08c0*/  LDGDEPBAR ;  /* 0x00000000000079af */ /* 0x000e220000000000 */
[----:B------:R-:W-:Y:S01]  /*08d0*/  IADD3 R6, P2, R26, 0x40, RZ ;  /* 0x000000401a067810 */ /* 0x000fe20007f5e0ff */
[----:B------:R-:W-:-:S02]  /*08e0*/  CS2R R10, SRZ ;  /* 0x00000000000a7805 */ /* 0x000fc4000001ff00 */
[----:B------:R3:W-:Y:S01]  /*08f0*/  LDGSTS.E.BYPASS.128 [R91+0x2000], [R38.64] ;  /* 0x02000000265b7fae */ /* 0x0007e2000b901c44 */
[----:B-1----:R-:W-:Y:S01]  /*0900*/  CS2R R26, SRZ ;  /* 0x00000000001a7805 */ /* 0x002fe2000001ff00 */
[----:B------:R-:W-:Y:S02]  /*0910*/  IMAD.X R45, RZ, RZ, R37, P0 ;  /* 0x000000ffff2d7224 */ /* 0x000fe400000e0625 */
[----:B------:R-:W0:Y:S04]  /*0920*/  LDGDEPBAR ;  /* 0x00000000000079af */ /* 0x000e280000000000 */
[----:B------:R-:W-:Y:S01]  /*0930*/  BAR.SYNC.DEFER_BLOCKING 0x0 ;  /* 0x0000000000007b1d */ /* 0x000fe20000010000 */
[----:B--2---:R-:W-:Y:S01]  /*0940*/  IADD3 R46, P1, R46, 0x40, RZ ;  /* 0x000000402e2e7810 */ /* 0x004fe20007f3e0ff */
[----:B------:R-:W-:-:S04]  /*0950*/  IMAD.X R85, RZ, RZ, R3, P2 ;  /* 0x000000ffff557224 */ /* 0x000fc800010e0603 */
[----:B------:R-:W-:Y:S01]  /*0960*/  IMAD.X R47, RZ, RZ, R5, P1 ;  /* 0x000000ffff2f7224 */ /* 0x000fe200008e0605 */
[----:B------:R-:W-:Y:S01]  /*0970*/  @!PT LDS RZ, [RZ] ;  /* 0x00000000fffff984 */ /* 0x000fe20000000800 */
[----:B------:R-:W-:Y:S01]  /*0980*/  @!PT LDS RZ, [RZ] ;  /* 0x00000000fffff984 */ /* 0x000fe20000000800 */
[----:B------:R-:W-:Y:S01]  /*0990*/  @!PT LDS RZ, [RZ] ;  /* 0x00000000fffff984 */ /* 0x000fe20000000800 */
[----:B------:R3:W-:Y:S04]  /*09a0*/  LDGSTS.E.BYPASS.128 [R91+0x1000], [R2.64+0x20] ;  /* 0x01000020025b7fae */ /* 0x0007e8000b901c44 */
[----:B------:R3:W-:Y:S04]  /*09b0*/  LDGSTS.E.BYPASS.128 [R91+0x1800], [R4.64+0x20] ;  /* 0x01800020045b7fae */ /* 0x0007e8000b901c44 */
[----:B------:R-:W0:Y:S04]  /*09c0*/  LDGDEPBAR ;  /* 0x00000000000079af */ /* 0x000e280000000000 */
[----:B------:R3:W-:Y:S04]  /*09d0*/  LDGSTS.E.BYPASS.128 [R91+0x2800], [R36.64+0x20] ;  /* 0x02800020245b7fae */ /* 0x0007e8000b901c44 */
[----:B------:R-:W0:Y:S02]  /*09e0*/  LDGDEPBAR ;  /* 0x00000000000079af */ /* 0x000e240000000000 */
.L_x_0:
[----:B------:R-:W-:-:S04]  /*09f0*/  DEPBAR.LE SB0, 0x2 ;  /* 0x000080800000791a */ /* 0x000fc80000000000 */
[----:B------:R-:W-:Y:S02]  /*0a00*/  IADD3 R87, R87, 0x1, RZ ;  /* 0x0000000157577810 */ /* 0x000fe40007ffe0ff */
[----:B------:R-:W-:Y:S01]  /*0a10*/  IADD3 R88, R88, 0x1, RZ ;  /* 0x0000000158587810 */ /* 0x000fe20007ffe0ff */
[----:B------:R-:W-:Y:S01]  /*0a20*/  BAR.SYNC.DEFER_BLOCKING 0x0 ;  /* 0x0000000000007b1d */ /* 0x000fe20000010000 */
[C---:B------:R-:W-:Y:S02]  /*0a30*/  ISETP.GE.AND P0, PT, R87.reuse, 0x2, PT ;  /* 0x000000025700780c */ /* 0x040fe40003f06270 */
[----:B------:R-:W-:Y:S02]  /*0a40*/  ISETP.GE.AND P1, PT, R88, 0x2, PT ;  /* 0x000000025800780c */ /* 0x000fe40003f26270 */
[----:B------:R-:W-:Y:S02]  /*0a50*/  SEL R87, R87, RZ, !P0 ;  /* 0x000000ff57577207 */ /* 0x000fe40004000000 */
[----:B------:R-:W-:-:S02]  /*0a60*/  ISETP.GE.U32.AND P0, PT, R86, 0x5e, PT ;  /* 0x0000005e5600780c */ /* 0x000fc40003f06070 */
[----:B------:R-:W-:Y:S01]  /*0a70*/  SEL R88, R88, RZ, !P1 ;  /* 0x000000ff58587207 */ /* 0x000fe20004800000 */
[C---:B---3--:R-:W-:Y:S01]  /*0a80*/  IMAD R38, R87.reuse, 0x800, R90 ;  /* 0x0000080057267824 */ /* 0x048fe200078e025a */
[----:B------:R-:W-:Y:S01]  /*0a90*/  ISETP.GE.U32.AND.EX P0, PT, R44, RZ, PT, P0 ;  /* 0x000000ff2c00720c */ /* 0x000fe20003f06100 */
[----:B------:R-:W-:-:S03]  /*0aa0*/  IMAD R93, R87, 0x1000, R89 ;  /* 0x00001000575d7824 */ /* 0x000fc600078e0259 */
[----:B------:R-:W-:Y:S04]  /*0ab0*/  LDSM.16.M88.2 R2, [R38+0x2000] ;  /* 0x002000002602783b */ /* 0x000fe80000000100 */
[----:B------:R-:W-:Y:S04]  /*0ac0*/  LDSM.16.M88.2 R4, [R38+0x2200] ;  /* 0x002200002604783b */ /* 0x000fe80000000100 */
[----:B------:R-:W-:Y:S04]  /*0ad0*/  LDSM.16.M88.2 R36, [R38+0x2400] ;  /* 0x002400002624783b */ /* 0x000fe80000000100 */
[----:B------:R-:W1:Y:S04]  /*0ae0*/  LDSM.16.M88.4 R40, [R93] ;  /* 0x000000005d28783b */ /* 0x000e680000000200 */
[----:B------:R-:W2:Y:S01]  /*0af0*/  LDSM.16.M88.2 R38, [R38+0x2600] ;  /* 0x002600002626783b */ /* 0x000ea20000000100 */
[C---:B-1----:R-:W-:Y:S08]  /*0b00*/  IMMA.16832.S8.S8.SAT R32, R40.reuse.ROW, R2.COL, R32 ;  /* 0x0000000228207237 */ /* 0x042ff00000445c20 */
[C---:B------:R-:W-:Y:S08]  /*0b10*/  IMMA.16832.S8.S8.SAT R80, R40.reuse.ROW, R4.COL, R80 ;  /* 0x0000000428507237 */ /* 0x040ff00000445c50 */
[C---:B------:R-:W-:Y:S08]  /*0b20*/  IMMA.16832.S8.S8.SAT R76, R40.reuse.ROW, R36.COL, R76 ;  /* 0x00000024284c7237 */ /* 0x040ff00000445c4c */
[----:B--2---:R-:W-:Y:S07]  /*0b30*/  IMMA.16832.S8.S8.SAT R72, R40.ROW, R38.COL, R72 ;  /* 0x0000002628487237 */ /* 0x004fee0000445c48 */
[----:B------:R-:W-:-:S06]  /*0b40*/  IMAD R40, R87, 0x1000, R92 ;  /* 0x0000100057287824 */ /* 0x000fcc00078e025c */
[----:B------:R-:W1:Y:S02]  /*0b50*/  LDSM.16.M88.4 R40, [R40+0x400] ;  /* 0x000400002828783b */ /* 0x000e640000000200 */
[C---:B-1----:R-:W-:Y:S08]  /*0b60*/  IMMA.16832.S8.S8.SAT R56, R40.reuse.ROW, R2.COL, R56 ;  /* 0x0000000228387237 */ /* 0x042ff00000445c38 */
[C---:B------:R-:W-:Y:S08]  /*0b70*/  IMMA.16832.S8.S8.SAT R60, R40.reuse.ROW, R4.COL, R60 ;  /* 0x00000004283c7237 */ /* 0x040ff00000445c3c */
[C---:B------:R-:W-:Y:S08]  /*0b80*/  IMMA.16832.S8.S8.SAT R64, R40.reuse.ROW, R36.COL, R64 ;  /* 0x0000002428407237 */ /* 0x040ff00000445c40 */
[----:B------:R-:W-:Y:S01]  /*0b90*/  IMMA.16832.S8.S8.SAT R68, R40.ROW, R38.COL, R68 ;  /* 0x0000002628447237 */ /* 0x000fe20000445c44 */
[----:B------:R-:W1:Y:S07]  /*0ba0*/  LDSM.16.M88.4 R40, [R93+0x800] ;  /* 0x000800005d28783b */ /* 0x000e6e0000000200 */
[C---:B-1----:R-:W-:Y:S08]  /*0bb0*/  IMMA.16832.S8.S8.SAT R28, R40.reuse.ROW, R2.COL, R28 ;  /* 0x00000002281c7237 */ /* 0x042ff00000445c1c */
[C---:B------:R-:W-:Y:S08]  /*0bc0*/  IMMA.16832.S8.S8.SAT R12, R40.reuse.ROW, R4.COL, R12 ;  /* 0x00000004280c7237 */ /* 0x040ff00000445c0c */
[C---:B------:R-:W-:Y:S08]  /*0bd0*/  IMMA.16832.S8.S8.SAT R52, R40.reuse.ROW, R36.COL, R52 ;  /* 0x0000002428347237 */ /* 0x040ff00000445c34 */
[----:B------:R-:W-:Y:S01]  /*0be0*/  IMMA.16832.S8.S8.SAT R48, R40.ROW, R38.COL, R48 ;  /* 0x0000002628307237 */ /* 0x000fe20000445c30 */
[----:B------:R-:W1:Y:S07]  /*0bf0*/  LDSM.16.M88.4 R40, [R93+0xc00] ;  /* 0x000c00005d28783b */ /* 0x000e6e0000000200 */
[C---:B-1----:R-:W-:Y:S07]  /*0c00*/  IMMA.16832.S8.S8.SAT R16, R40.reuse.ROW, R2.COL, R16 ;  /* 0x0000000228107237 */ /* 0x042fee0000445c10 */
[----:B------:R-:W-:Y:S01]  /*0c10*/  IMAD.MOV.U32 R2, RZ, RZ, R6 ;  /* 0x000000ffff027224 */ /* 0x000fe200078e0006 */
[----:B------:R-:W-:Y:S01]  /*0c20*/  IMMA.16832.S8.S8.SAT R8, R40.ROW, R4.COL, R8 ;  /* 0x0000000428087237 */ /* 0x000fe20000445c08 */
[----:B------:R-:W-:Y:S01]  /*0c30*/  IMAD.MOV.U32 R3, RZ, RZ, R85 ;  /* 0x000000ffff037224 */ /* 0x000fe200078e0055 */
[----:B------:R-:W-:Y:S01]  /*0c40*/  BAR.SYNC.DEFER_BLOCKING 0x0 ;  /* 0x0000000000007b1d */ /* 0x000fe20000010000 */
[----:B------:R-:W-:-:S04]  /*0c50*/  IADD3 R6, P3, R6, 0x20, RZ ;  /* 0x0000002006067810 */ /* 0x000fc80007f7e0ff */
[----:B------:R-:W-:Y:S01]  /*0c60*/  IMAD R5, R88, 0x1000, R91 ;  /* 0x0000100058057824 */ /* 0x000fe200078e025b */
[----:B------:R-:W-:Y:S01]  /*0c70*/  IMMA.16832.S8.S8.SAT R20, R40.ROW, R36.COL, R20 ;  /* 0x0000002428147237 */ /* 0x000fe20000445c14 */
[----:B------:R-:W-:-:S06]  /*0c80*/  IMAD.X R85, RZ, RZ, R85, P3 ;  /* 0x000000ffff557224 */ /* 0x000fcc00018e0655 */
[----:B------:R-:W-:Y:S01]  /*0c90*/  IMAD R37, R88, 0x800, R91 ;  /* 0x0000080058257824 */ /* 0x000fe200078e025b */
[----:B------:R-:W-:Y:S01]  /*0ca0*/  IMMA.16832.S8.S8.SAT R24, R40.ROW, R38.COL, R24 ;  /* 0x0000002628187237 */ /* 0x000fe20000445c18 */
[----:B------:R-:W-:Y:S01]  /*0cb0*/  @!PT LDS RZ, [RZ] ;  /* 0x00000000fffff984 */ /* 0x000fe20000000800 */
[----:B------:R-:W-:Y:S01]  /*0cc0*/  @!PT LDS RZ, [RZ] ;  /* 0x00000000fffff984 */ /* 0x000fe20000000800 */
[----:B------:R-:W-:Y:S01]  /*0cd0*/  @!PT LDS RZ, [RZ] ;  /* 0x00000000fffff984 */ /* 0x000fe20000000800 */
[----:B------:R1:W-:Y:S04]  /*0ce0*/  LDGSTS.E.BYPASS.128 [R5], [R2.64], !P0 ;  /* 0x0000000002057fae */ /* 0x0003e8000c101c44 */
[----:B------:R2:W-:Y:S04]  /*0cf0*/  LDGSTS.E.BYPASS.128 [R5+0x800], [R46.64], !P0 ;  /* 0x008000002e057fae */ /* 0x0005e8000c101c44 */
[----:B------:R-:W0:Y:S01]  /*0d00*/  LDGDEPBAR ;  /* 0x00000000000079af */ /* 0x000e220000000000 */
[----:B-1----:R-:W-:Y:S01]  /*0d10*/  IMAD.MOV.U32 R2, RZ, RZ, R0 ;  /* 0x000000ffff027224 */ /* 0x002fe200078e0000 */
[----:B------:R-:W-:Y:S01]  /*0d20*/  IADD3 R0, P1, R0, 0x20, RZ ;  /* 0x0000002000007810 */ /* 0x000fe20007f3e0ff */
[----:B------:R-:W-:Y:S01]  /*0d30*/  IMAD.MOV.U32 R3, RZ, RZ, R45 ;  /* 0x000000ffff037224 */ /* 0x000fe200078e002d */
[----:B--2---:R-:W-:-:S03]  /*0d40*/  IADD3 R46, P2, R46, 0x20, RZ ;  /* 0x000000202e2e7810 */ /* 0x004fc60007f5e0ff */
[----:B------:R-:W-:Y:S01]  /*0d50*/  IMAD.X R45, RZ, RZ, R45, P1 ;  /* 0x000000ffff2d7224 */ /* 0x000fe200008e062d */
[----:B------:R1:W-:Y:S01]  /*0d60*/  LDGSTS.E.BYPASS.128 [R37+0x2000], [R2.64], !P0 ;  /* 0x0200000002257fae */ /* 0x0003e2000c101c44 */
[----:B------:R-:W-:Y:S01]  /*0d70*/  IADD3 R86, P0, R86, 0x1, RZ ;  /* 0x0000000156567810 */ /* 0x000fe20007f1e0ff */
[----:B------:R-:W-:Y:S02]  /*0d80*/  IMAD.X R47, RZ, RZ, R47, P2 ;  /* 0x000000ffff2f7224 */ /* 0x000fe400010e062f */
[----:B------:R-:W0:Y:S02]  /*0d90*/  LDGDEPBAR ;  /* 0x00000000000079af */ /* 0x000e240000000000 */
[----:B------:R-:W-:Y:S01]  /*0da0*/  IMAD.X R44, RZ, RZ, R44, P0 ;  /* 0x000000ffff2c7224 */ /* 0x000fe200000e062c */
[----:B------:R-:W-:-:S04]  /*0db0*/  ISETP.NE.U32.AND P0, PT, R86, 0x60, PT ;  /* 0x000000605600780c */ /* 0x000fc80003f05070 */
[----:B------:R-:W-:-:S13]  /*0dc0*/  ISETP.NE.AND.EX P0, PT, R44, RZ, PT, P0 ;  /* 0x000000ff2c00720c */ /* 0x000fda0003f05300 */
[----:B-1----:R-:W-:Y:S05]  /*0dd0*/  @P0 BRA `(.L_x_0) ;  /* 0xfffffc1000000947 */ /* 0x002fea000383ffff */
[----:B------:R-:W1:Y:S01]  /*0de0*/  S2R R4, SR_TID.X ;  /* 0x0000000000047919 */ /* 0x000e620000002100 */
[----:B------:R-:W-:-:S04]  /*0df0*/  DEPBAR.LE SB0, 0x0 ;  /* 0x000080000000791a */ /* 0x000fc80000000000 */
[--C-:B-1----:R-:W-:Y:S01]  /*0e00*/  SHF.R.U32.HI R0, RZ, 0x4, R4.reuse ;  /* 0x00000004ff007819 */ /* 0x102fe20000011604 */
[C---:B------:R-:W-:Y:S01]  /*0e10*/  IMAD.SHL.U32 R37, R4.reuse, 0x10, RZ ;  /* 0x0000001004257824 */ /* 0x040fe200078e00ff */
[----:B------:R-:W-:Y:S01]  /*0e20*/  SHF.R.U32.HI R41, RZ, 0x2, R4 ;  /* 0x00000002ff297819 */ /* 0x000fe20000011604 */
[----:B------:R-:W-:Y:S01]  /*0e30*/  IMAD.SHL.U32 R5, R4, 0x4, RZ ;  /* 0x0000000404057824 */ /* 0x000fe200078e00ff */
[----:B------:R-:W-:Y:S01]  /*0e40*/  SGXT.U32 R0, R0, 0x3 ;  /* 0x000000030000781a */ /* 0x000fe20000000000 */
[----:B------:R-:W-:Y:S01]  /*0e50*/  IMAD.SHL.U32 R2, R4, 0x2, RZ ;  /* 0x0000000204027824 */ /* 0x000fe200078e00ff */
[----:B------:R-:W-:Y:S02]  /*0e60*/  LOP3.LUT R3, R37, 0xc0, RZ, 0xc0, !PT ;  /* 0x000000c025037812 */ /* 0x000fe400078ec0ff */
[----:B------:R-:W-:Y:S02]  /*0e70*/  LOP3.LUT R84, R84, 0x3c, R5, 0xf8, !PT ;  /* 0x0000003c54547812 */ /* 0x000fe400078ef805 */
[----:B------:R-:W-:-:S02]  /*0e80*/  LOP3.LUT R7, R0, R7, RZ, 0xfc, !PT ;  /* 0x0000000700077212 */ /* 0x000fc400078efcff */
[----:B------:R-:W-:Y:S01]  /*0e90*/  LOP3.LUT R2, R3, 0x6, R2, 0xf8, !PT ;  /* 0x0000000603027812 */ /* 0x000fe200078ef802 */
[----:B------:R-:W-:Y:S01]  /*0ea0*/  BAR.SYNC.DEFER_BLOCKING 0x0 ;  /* 0x0000000000007b1d */ /* 0x000fe20000010000 */
[----:B------:R-:W-:Y:S01]  /*0eb0*/  ISETP.GE.AND P0, PT, R84, 0x3000, PT ;  /* 0x000030005400780c */ /* 0x000fe20003f06270 */
[C---:B------:R-:W-:Y:S01]  /*0ec0*/  IMAD R84, R7.reuse, 0x3000, R84 ;  /* 0x0000300007547824 */ /* 0x040fe200078e0254 */
[C---:B------:R-:W-:Y:S02]  /*0ed0*/  LOP3.LUT R3, R7.reuse, 0x8, RZ, 0xfc, !PT ;  /* 0x0000000807037812 */ /* 0x040fe400078efcff */
[----:B------:R-:W-:Y:S02]  /*0ee0*/  LOP3.LUT R0, R2, 0x500, R37, 0xf8, !PT ;  /* 0x0000050002007812 */ /* 0x000fe400078ef825 */
[----:B------:R-:W-:Y:S02]  /*0ef0*/  LOP3.LUT R2, R7, 0x10, RZ, 0xfc, !PT ;  /* 0x0000001007027812 */ /* 0x000fe400078efcff */
[----:B------:R-:W-:-:S02]  /*0f00*/  ISETP.LT.AND P2, PT, R3, 0x200, !P0 ;  /* 0x000002000300780c */ /* 0x000fc40004741270 */
[----:B------:R-:W-:Y:S02]  /*0f10*/  LOP3.LUT R3, R7, 0x20, RZ, 0xfc, !PT ;  /* 0x0000002007037812 */ /* 0x000fe400078efcff */
[----:B------:R-:W-:Y:S02]  /*0f20*/  LOP3.LUT R5, R5, 0x1fc, RZ, 0xc0, !PT ;  /* 0x000001fc05057812 */ /* 0x000fe400078ec0ff */
[C---:B------:R-:W-:Y:S02]  /*0f30*/  LOP3.LUT R6, R7.reuse, 0x18, RZ, 0xfc, !PT ;  /* 0x0000001807067812 */ /* 0x040fe400078efcff */
[----:B------:R-:W-:Y:S02]  /*0f40*/  ISETP.LT.AND P1, PT, R2, 0x200, !P0 ;  /* 0x000002000200780c */ /* 0x000fe40004721270 */
[----:B------:R-:W-:Y:S02]  /*0f50*/  LOP3.LUT R2, R7, 0x28, RZ, 0xfc, !PT ;  /* 0x0000002807027812 */ /* 0x000fe400078efcff */
[----:B------:R-:W-:-:S02]  /*0f60*/  ISETP.LT.AND P5, PT, R3, 0x200, !P0 ;  /* 0x000002000300780c */ /* 0x000fc400047a1270 */
[C---:B------:R-:W-:Y:S02]  /*0f70*/  LOP3.LUT R3, R5.reuse, 0x200, RZ, 0xfc, !PT ;  /* 0x0000020005037812 */ /* 0x040fe400078efcff */
[----:B------:R-:W-:Y:S02]  /*0f80*/  ISETP.LT.AND P6, PT, R6, 0x200, !P0 ;  /* 0x000002000600780c */ /* 0x000fe400047c1270 */
[----:B------:R-:W-:Y:S02]  /*0f90*/  ISETP.LT.AND P4, PT, R2, 0x200, !P0 ;  /* 0x000002000200780c */ /* 0x000fe40004781270 */
[C---:B------:R-:W-:Y:S02]  /*0fa0*/  LOP3.LUT R6, R5.reuse, 0x400, RZ, 0xfc, !PT ;  /* 0x0000040005067812 */ /* 0x040fe400078efcff */
[----:B------:R-:W-:Y:S02]  /*0fb0*/  LOP3.LUT R2, R4, 0x70, RZ, 0xc0, !PT ;  /* 0x0000007004027812 */ /* 0x000fe400078ec0ff */
[----:B------:R-:W-:-:S02]  /*0fc0*/  LOP3.LUT R36, R5, 0x600, RZ, 0xfc, !PT ;  /* 0x0000060005247812 */ /* 0x000fc400078efcff */
[----:B------:R-:W-:Y:S01]  /*0fd0*/  SHF.R.U32.HI R4, RZ, 0x2, R3 ;  /* 0x00000002ff047819 */ /* 0x000fe20000011603 */
[----:B------:R-:W-:Y:S01]  /*0fe0*/  IMAD R2, R5, 0x4, R2 ;  /* 0x0000000405027824 */ /* 0x000fe200078e0202 */
[C---:B------:R-:W-:Y:S02]  /*0ff0*/  LOP3.LUT R3, R0.reuse, 0x200, RZ, 0xfc, !PT ;  /* 0x0000020000037812 */ /* 0x040fe400078efcff */
[----:B------:R-:W-:Y:S02]  /*1000*/  SHF.R.U32.HI R37, RZ, 0x2, R6 ;  /* 0x00000002ff257819 */ /* 0x000fe40000011606 */
[----:B------:R-:W-:Y:S02]  /*1010*/  SHF.R.U32.HI R39, RZ, 0x2, R36 ;  /* 0x00000002ff277819 */ /* 0x000fe40000011624 */
[----:B------:R-:W-:Y:S02]  /*1020*/  LOP3.LUT R6, R0, 0x8, R41, 0xf8, !PT ;  /* 0x0000000800067812 */ /* 0x000fe400078ef829 */
[----:B------:R-:W-:-:S02]  /*1030*/  SHF.R.U32.HI R0, RZ, 0x2, R0 ;  /* 0x00000002ff007819 */ /* 0x000fc40000011600 */
[----:B------:R-:W-:Y:S02]  /*1040*/  LOP3.LUT R36, R4, 0xf0, RZ, 0xc0, !PT ;  /* 0x000000f004247812 */ /* 0x000fe400078ec0ff */
[----:B------:R-:W-:Y:S02]  /*1050*/  SHF.R.U32.HI R4, RZ, 0x2, R3 ;  /* 0x00000002ff047819 */ /* 0x000fe40000011603 */
[----:B------:R-:W-:Y:S01]  /*1060*/  LOP3.LUT R38, R37, 0x170, RZ, 0xc0, !PT ;  /* 0x0000017025267812 */ /* 0x000fe200078ec0ff */
[----:B------:R-:W-:Y:S01]  /*1070*/  IMAD R3, R5, 0x4, R36 ;  /* 0x0000000405037824 */ /* 0x000fe200078e0224 */
[----:B------:R-:W-:Y:S02]  /*1080*/  LOP3.LUT R40, R39, 0x1f0, RZ, 0xc0, !PT ;  /* 0x000001f027287812 */ /* 0x000fe400078ec0ff */
[----:B------:R-:W-:Y:S02]  /*1090*/  LOP3.LUT R37, R0, 0x170, RZ, 0xc0, !PT ;  /* 0x0000017000257812 */ /* 0x000fe400078ec0ff */
[----:B------:R-:W-:Y:S01]  /*10a0*/  LOP3.LUT R39, R4, 0x1f0, RZ, 0xc0, !PT ;  /* 0x000001f004277812 */ /* 0x000fe200078ec0ff */
[----:B------:R-:W-:Y:S01]  /*10b0*/  IMAD R4, R5, 0x4, R38 ;  /* 0x0000000405047824 */ /* 0x000fe200078e0226 */
[----:B------:R-:W-:Y:S01]  /*10c0*/  ISETP.LT.AND P3, PT, R7, 0x200, !P0 ;  /* 0x000002000700780c */ /* 0x000fe20004761270 */
[----:B------:R-:W-:-:S02]  /*10d0*/  IMAD R0, R5, 0x4, R40 ;  /* 0x0000000405007824 */ /* 0x000fc400078e0228 */
[C---:B------:R-:W-:Y:S02]  /*10e0*/  IMAD R5, R6.reuse, 0x4, R37 ;  /* 0x0000000406057824 */ /* 0x040fe400078e0225 */
[----:B------:R-:W-:-:S03]  /*10f0*/  IMAD R6, R6, 0x4, R39 ;  /* 0x0000000406067824 */ /* 0x000fc600078e0227 */
[----:B------:R-:W-:Y:S04]  /*1100*/  STS.64 [R5], R32 ;  /* 0x0000002005007388 */ /* 0x000fe80000000a00 */
[----:B------:R-:W-:Y:S04]  /*1110*/  STS.64 [R6+0x800], R34 ;  /* 0x0008002206007388 */ /* 0x000fe80000000a00 */
[----:B------:R-:W-:Y:S04]  /*1120*/  STS.64 [R5+0x40], R80 ;  /* 0x0000405005007388 */ /* 0x000fe80000000a00 */
[----:B------:R-:W-:Y:S04]  /*1130*/  STS.64 [R6+0x840], R82 ;  /* 0x0008405206007388 */ /* 0x000fe80000000a00 */
[----:B------:R-:W-:Y:S04]  /*1140*/  STS.64 [R5+0x80], R76 ;  /* 0x0000804c05007388 */ /* 0x000fe80000000a00 */
[----:B------:R-:W-:Y:S04]  /*1150*/  STS.64 [R6+0x880], R78 ;  /* 0x0008804e06007388 */ /* 0x000fe80000000a00 */
[----:B------:R-:W-:Y:S04]  /*1160*/  STS.64 [R5+0xc0], R72 ;  /* 0x0000c04805007388 */ /* 0x000fe80000000a00 */
[----:B------:R-:W-:Y:S04]  /*1170*/  STS.64 [R6+0x8c0], R74 ;  /* 0x0008c04a06007388 */ /* 0x000fe80000000a00 */
[----:B------:R-:W-:Y:S06]  /*1180*/  BAR.SYNC.DEFER_BLOCKING 0x0 ;  /* 0x0000000000007b1d */ /* 0x000fec0000010000 */
[----:B------:R-:W1:Y:S04]  /*1190*/  LDS.128 R44, [R2] ;  /* 0x00000000022c7984 */ /* 0x000e680000000c00 */
[----:B------:R-:W2:Y:S04]  /*11a0*/  LDS.128 R40, [R3+0x800] ;  /* 0x0008000003287984 */ /* 0x000ea80000000c00 */
[----:B------:R-:W3:Y:S04]  /*11b0*/  LDS.128 R36, [R4+0x1000] ;  /* 0x0010000004247984 */ /* 0x000ee80000000c00 */
[----:B------:R-:W4:Y:S04]  /*11c0*/  LDS.128 R32, [R0+0x1800] ;  /* 0x0018000000207984 */ /* 0x000f280000000c00 */
[----:B------:R-:W-:Y:S06]  /*11d0*/  BAR.SYNC.DEFER_BLOCKING 0x0 ;  /* 0x0000000000007b1d */ /* 0x000fec0000010000 */
        /* <DEDUP_REMOVED lines=10> */
[----:B------:R-:W1:Y:S04]  /*1280*/  LDS.128 R72, [R3+0x800] ;  /* 0x0008000003487984 */ /* 0x000e680000000c00 */
[----:B------:R-:W1:Y:S04]  /*1290*/  LDS.128 R76, [R4+0x1000] ;  /* 0x00100000044c7984 */ /* 0x000e680000000c00 */
[----:B------:R-:W1:Y:S04]  /*12a0*/  LDS.128 R56, [R0+0x1800] ;  /* 0x0018000000387984 */ /* 0x000e680000000c00 */
[----:B------:R-:W-:Y:S06]  /*12b0*/  BAR.SYNC.DEFER_BLOCKING 0x0 ;  /* 0x0000000000007b1d */ /* 0x000fec0000010000 */
[----:B------:R-:W-:Y:S04]  /*12c0*/  STS.64 [R5], R28 ;  /* 0x0000001c05007388 */ /* 0x000fe80000000a00 */
[----:B------:R-:W-:Y:S04]  /*12d0*/  STS.64 [R6+0x800], R30 ;  /* 0x0008001e06007388 */ /* 0x000fe80000000a00 */
[----:B------:R1:W-:Y:S04]  /*12e0*/  STS.64 [R5+0x40], R12 ;  /* 0x0000400c05007388 */ /* 0x0003e80000000a00 */
[----:B------:R2:W-:Y:S04]  /*12f0*/  STS.64 [R6+0x840], R14 ;  /* 0x0008400e06007388 */ /* 0x0005e80000000a00 */
[----:B------:R-:W-:Y:S04]  /*1300*/  STS.64 [R5+0x80], R52 ;  /* 0x0000803405007388 */ /* 0x000fe80000000a00 */
[----:B------:R-:W-:Y:S01]  /*1310*/  STS.64 [R6+0x880], R54 ;  /* 0x0008803606007388 */ /* 0x000fe20000000a00 */
[----:B-1----:R-:W-:Y:S01]  /*1320*/  IMAD.MOV.U32 R13, RZ, RZ, 0x4 ;  /* 0x00000004ff0d7424 */ /* 0x002fe200078e00ff */
[----:B------:R-:W-:-:S02]  /*1330*/  LOP3.LUT R12, R7, 0x30, RZ, 0xfc, !PT ;  /* 0x00000030070c7812 */ /* 0x000fc400078efcff */
[----:B------:R1:W-:Y:S01]  /*1340*/  STS.64 [R5+0xc0], R48 ;  /* 0x0000c03005007388 */ /* 0x0003e20000000a00 */
[----:B--2---:R-:W-:-:S03]  /*1350*/  IMAD.WIDE R14, R84, R13, c[0x0][0x170] ;  /* 0x00005c00540e7625 */ /* 0x004fc600078e020d */
[----:B------:R-:W-:Y:S04]  /*1360*/  STS.64 [R6+0x8c0], R50 ;  /* 0x0008c03206007388 */ /* 0x000fe80000000a00 */
[----:B------:R-:W-:Y:S01]  /*1370*/  BAR.SYNC.DEFER_BLOCKING 0x0 ;  /* 0x0000000000007b1d */ /* 0x000fe20000010000 */
[----:B-1----:R-:W-:-:S05]  /*1380*/  IADD3 R48, R84, 0x18000, RZ ;  /* 0x0001800054307810 */ /* 0x002fca0007ffe0ff */
[----:B------:R-:W1:Y:S04]  /*1390*/  LDS.128 R60, [R2] ;  /* 0x00000000023c7984 */ /* 0x000e680000000c00 */
[----:B------:R-:W2:Y:S04]  /*13a0*/  LDS.128 R64, [R3+0x800] ;  /* 0x0008000003407984 */ /* 0x000ea80000000c00 */
[----:B------:R-:W1:Y:S04]  /*13b0*/  LDS.128 R68, [R4+0x1000] ;  /* 0x0010000004447984 */ /* 0x000e680000000c00 */
[----:B------:R-:W1:Y:S04]  /*13c0*/  LDS.128 R28, [R0+0x1800] ;  /* 0x00180000001c7984 */ /* 0x000e680000000c00 */
[----:B------:R-:W-:Y:S06]  /*13d0*/  BAR.SYNC.DEFER_BLOCKING 0x0 ;  /* 0x0000000000007b1d */ /* 0x000fec0000010000 */
[----:B------:R1:W-:Y:S04]  /*13e0*/  STS.64 [R5], R16 ;  /* 0x0000001005007388 */ /* 0x0003e80000000a00 */
[----:B------:R-:W-:Y:S04]  /*13f0*/  STS.64 [R6+0x800], R18 ;  /* 0x0008001206007388 */ /* 0x000fe80000000a00 */
[----:B------:R2:W-:Y:S04]  /*1400*/  STS.64 [R5+0x40], R8 ;  /* 0x0000400805007388 */ /* 0x0005e80000000a00 */
[----:B------:R3:W-:Y:S01]  /*1410*/  STS.64 [R6+0x840], R10 ;  /* 0x0008400a06007388 */ /* 0x0007e20000000a00 */
[----:B-1----:R-:W-:-:S03]  /*1420*/  IADD3 R16, R84, 0x48000, RZ ;  /* 0x0004800054107810 */ /* 0x002fc60007ffe0ff */
[----:B------:R-:W-:Y:S04]  /*1430*/  STS.64 [R5+0x80], R20 ;  /* 0x0000801405007388 */ /* 0x000fe80000000a00 */
[----:B------:R-:W-:Y:S01]  /*1440*/  STS.64 [R6+0x880], R22 ;  /* 0x0008801606007388 */ /* 0x000fe20000000a00 */
[----:B--2---:R-:W-:-:S03]  /*1450*/  IMAD.WIDE R8, R48, R13, c[0x0][0x170] ;  /* 0x00005c0030087625 */ /* 0x004fc600078e020d */
[----:B------:R1:W-:Y:S01]  /*1460*/  STS.64 [R5+0xc0], R24 ;  /* 0x0000c01805007388 */ /* 0x0003e20000000a00 */
[----:B---3--:R-:W-:-:S03]  /*1470*/  LOP3.LUT R10, R7, 0x38, RZ, 0xfc, !PT ;  /* 0x00000038070a7812 */ /* 0x008fc600078efcff */
[----:B------:R2:W-:Y:S04]  /*1480*/  STS.64 [R6+0x8c0], R26 ;  /* 0x0008c01a06007388 */ /* 0x0005e80000000a00 */
[----:B------:R-:W-:Y:S01]  /*1490*/  BAR.SYNC.DEFER_BLOCKING 0x0 ;  /* 0x0000000000007b1d */ /* 0x000fe20000010000 */
[C---:B-1----:R-:W-:Y:S01]  /*14a0*/  LOP3.LUT R5, R7.reuse, 0x48, RZ, 0xfc, !PT ;  /* 0x0000004807057812 */ /* 0x042fe200078efcff */
[----:B--2---:R-:W-:Y:S01]  /*14b0*/  IMAD.WIDE R26, R16, R13, c[0x0][0x170] ;  /* 0x00005c00101a7625 */ /* 0x004fe200078e020d */
[----:B------:R-:W-:-:S03]  /*14c0*/  LOP3.LUT R6, R7, 0x40, RZ, 0xfc, !PT ;  /* 0x0000004007067812 */ /* 0x000fc600078efcff */
[----:B------:R1:W-:Y:S01]  /*14d0*/  @P3 STG.E.128 [R14.64], R44 ;  /* 0x0000002c0e003986 */ /* 0x0003e2000c101d04 */
[----:B------:R-:W-:Y:S02]  /*14e0*/  ISETP.LT.AND P3, PT, R12, 0x200, !P0 ;  /* 0x000002000c00780c */ /* 0x000fe40004761270 */
[----:B------:R-:W-:Y:S01]  /*14f0*/  IADD3 R12, R84, 0x30000, RZ ;  /* 0x00030000540c7810 */ /* 0x000fe20007ffe0ff */
[----:B------:R-:W-:Y:S01]  /*1500*/  @P2 STG.E.128 [R8.64], R40 ;  /* 0x0000002808002986 */ /* 0x000fe2000c101d04 */
[----:B------:R-:W-:Y:S02]  /*1510*/  ISETP.LT.AND P2, PT, R10, 0x200, !P0 ;  /* 0x000002000a00780c */ /* 0x000fe40004741270 */
[----:B------:R-:W-:Y:S01]  /*1520*/  IADD3 R10, R84, 0x60000, RZ ;  /* 0x00060000540a7810 */ /* 0x000fe20007ffe0ff */
[----:B------:R-:W-:Y:S01]  /*1530*/  LDS.128 R16, [R3+0x800] ;  /* 0x0008000003107984 */ /* 0x000fe20000000c00 */
[----:B------:R-:W-:Y:S01]  /*1540*/  IMAD.WIDE R24, R12, R13, c[0x0][0x170] ;  /* 0x00005c000c187625 */ /* 0x000fe200078e020d */
[----:B------:R-:W-:-:S02]  /*1550*/  IADD3 R12, R84, 0x90000, RZ ;  /* 0x00090000540c7810 */ /* 0x000fc40007ffe0ff */
[----:B------:R2:W-:Y:S04]  /*1560*/  LDS.128 R20, [R4+0x1000] ;  /* 0x0010000004147984 */ /* 0x0005e80000000c00 */
[----:B------:R-:W-:Y:S01]  /*1570*/  @P1 STG.E.128 [R24.64], R36 ;  /* 0x0000002418001986 */ /* 0x000fe2000c101d04 */
[----:B------:R-:W-:Y:S01]  /*1580*/  ISETP.LT.AND P1, PT, R6, 0x200, !P0 ;  /* 0x000002000600780c */ /* 0x000fe20004721270 */
[----:B-1----:R-:W-:Y:S01]  /*1590*/  IMAD.WIDE R14, R10, R13, c[0x0][0x170] ;  /* 0x00005c000a0e7625 */ /* 0x002fe200078e020d */
[C---:B------:R-:W-:Y:S01]  /*15a0*/  IADD3 R6, R84.reuse, 0x78000, RZ ;  /* 0x0007800054067810 */ /* 0x040fe20007ffe0ff */
[----:B------:R1:W3:Y:S01]  /*15b0*/  LDS.128 R8, [R2] ;  /* 0x0000000002087984 */ /* 0x0002e20000000c00 */
[----:B--2---:R-:W-:-:S03]  /*15c0*/  IADD3 R4, R84, 0xd8000, RZ ;  /* 0x000d800054047810 */ /* 0x004fc60007ffe0ff */
[----:B----4-:R2:W-:Y:S01]  /*15d0*/  @P6 STG.E.128 [R26.64], R32 ;  /* 0x000000201a006986 */ /* 0x0105e2000c101d04 */
[----:B------:R-:W-:Y:S02]  /*15e0*/  ISETP.LT.AND P6, PT, R5, 0x200, !P0 ;  /* 0x000002000500780c */ /* 0x000fe400047c1270 */
[----:B------:R-:W-:Y:S01]  /*15f0*/  LOP3.LUT R5, R7, 0x50, RZ, 0xfc, !PT ;  /* 0x0000005007057812 */ /* 0x000fe200078efcff */
[----:B------:R4:W-:Y:S01]  /*1600*/  @P5 STG.E.128 [R14.64], R80 ;  /* 0x000000500e005986 */ /* 0x0009e2000c101d04 */
[----:B-1----:R-:W-:Y:S02]  /*1610*/  IADD3 R2, R84, 0xc0000, RZ ;  /* 0x000c000054027810 */ /* 0x002fe40007ffe0ff */
[----:B------:R-:W-:Y:S02]  /*1620*/  ISETP.LT.AND P5, PT, R5, 0x200, !P0 ;  /* 0x000002000500780c */ /* 0x000fe400047a1270 */
[C---:B------:R-:W-:Y:S01]  /*1630*/  LOP3.LUT R5, R7.reuse, 0x60, RZ, 0xfc, !PT ;  /* 0x0000006007057812 */ /* 0x040fe200078efcff */
[----:B------:R-:W-:Y:S01]  /*1640*/  IMAD.WIDE R24, R6, R13, c[0x0][0x170] ;  /* 0x00005c0006187625 */ /* 0x000fe200078e020d */
[----:B------:R-:W-:-:S03]  /*1650*/  LOP3.LUT R6, R7, 0x58, RZ, 0xfc, !PT ;  /* 0x0000005807067812 */ /* 0x000fc600078efcff */
[-C--:B------:R-:W-:Y:S01]  /*1660*/  IMAD.WIDE R2, R2, R13.reuse, c[0x0][0x170] ;  /* 0x00005c0002027625 */ /* 0x080fe200078e020d */
[----:B------:R1:W-:Y:S01]  /*1670*/  @P4 STG.E.128 [R24.64], R72 ;  /* 0x0000004818004986 */ /* 0x0003e2000c101d04 */
[----:B------:R-:W-:Y:S02]  /*1680*/  ISETP.LT.AND P4, PT, R6, 0x200, !P0 ;  /* 0x000002000600780c */ /* 0x000fe40004781270 */
[----:B--2---:R-:W-:Y:S02]  /*1690*/  IADD3 R26, R84, 0xa8000, RZ ;  /* 0x000a8000541a7810 */ /* 0x004fe40007ffe0ff */
[C---:B------:R-:W-:Y:S01]  /*16a0*/  LOP3.LUT R6, R7.reuse, 0x70, RZ, 0xfc, !PT ;  /* 0x0000007007067812 */ /* 0x040fe200078efcff */
[-C--:B----4-:R-:W-:Y:S01]  /*16b0*/  IMAD.WIDE R14, R12, R13.reuse, c[0x0][0x170] ;  /* 0x00005c000c0e7625 */ /* 0x090fe200078e020d */
[C---:B------:R-:W-:Y:S02]  /*16c0*/  LOP3.LUT R12, R7.reuse, 0x68, RZ, 0xfc, !PT ;  /* 0x00000068070c7812 */ /* 0x040fe400078efcff */
[----:B------:R-:W-:Y:S01]  /*16d0*/  LOP3.LUT R7, R7, 0x78, RZ, 0xfc, !PT ;  /* 0x0000007807077812 */ /* 0x000fe200078efcff */
[----:B------:R-:W-:Y:S01]  /*16e0*/  IMAD.WIDE R26, R26, R13, c[0x0][0x170] ;  /* 0x00005c001a1a7625 */ /* 0x000fe200078e020d */
[----:B------:R2:W-:Y:S01]  /*16f0*/  @P3 STG.E.128 [R14.64], R76 ;  /* 0x0000004c0e003986 */ /* 0x0005e2000c101d04 */
[----:B------:R-:W-:-:S02]  /*1700*/  ISETP.LT.AND P3, PT, R5, 0x200, !P0 ;  /* 0x000002000500780c */ /* 0x000fc40004761270 */
[----:B------:R-:W-:Y:S01]  /*1710*/  IMAD.WIDE R4, R4, R13, c[0x0][0x170] ;  /* 0x00005c0004047625 */ /* 0x000fe200078e020d */
[----:B------:R4:W-:Y:S01]  /*1720*/  @P2 STG.E.128 [R26.64], R56 ;  /* 0x000000381a002986 */ /* 0x0009e2000c101d04 */
[----:B------:R-:W-:Y:S02]  /*1730*/  ISETP.LT.AND P2, PT, R12, 0x200, !P0 ;  /* 0x000002000c00780c */ /* 0x000fe40004741270 */
[----:B------:R-:W-:Y:S01]  /*1740*/  IADD3 R12, R84, 0x120000, RZ ;  /* 0x00120000540c7810 */ /* 0x000fe20007ffe0ff */
[----:B------:R3:W-:Y:S01]  /*1750*/  @P1 STG.E.128 [R2.64], R60 ;  /* 0x0000003c02001986 */ /* 0x0007e2000c101d04 */
[----:B------:R-:W-:Y:S02]  /*1760*/  ISETP.LT.AND P1, PT, R6, 0x200, !P0 ;  /* 0x000002000600780c */ /* 0x000fe40004721270 */
[----:B------:R-:W-:Y:S01]  /*1770*/  IADD3 R6, R84, 0xf0000, RZ ;  /* 0x000f000054067810 */ /* 0x000fe20007ffe0ff */
[----:B------:R3:W-:Y:S01]  /*1780*/  @P6 STG.E.128 [R4.64], R64 ;  /* 0x0000004004006986 */ /* 0x0007e2000c101d04 */
[----:B------:R-:W-:-:S02]  /*1790*/  ISETP.LT.AND P0, PT, R7, 0x200, !P0 ;  /* 0x000002000700780c */ /* 0x000fc40004701270 */
[----:B-1----:R-:W-:Y:S01]  /*17a0*/  IADD3 R24, R84, 0x138000, RZ ;  /* 0x0013800054187810 */ /* 0x002fe20007ffe0ff */
[----:B------:R-:W-:Y:S01]  /*17b0*/  IMAD.WIDE R6, R6, R13, c[0x0][0x170] ;  /* 0x00005c0006067625 */ /* 0x000fe200078e020d */
[----:B--2---:R-:W-:-:S03]  /*17c0*/  IADD3 R14, R84, 0x108000, RZ ;  /* 0x00108000540e7810 */ /* 0x004fc60007ffe0ff */
[-C--:B------:R-:W-:Y:S01]  /*17d0*/  IMAD.WIDE R24, R24, R13.reuse, c[0x0][0x170] ;  /* 0x00005c0018187625 */ /* 0x080fe200078e020d */
[----:B------:R1:W-:Y:S01]  /*17e0*/  @P5 STG.E.128 [R6.64], R68 ;  /* 0x0000004406005986 */ /* 0x0003e2000c101d04 */
[----:B----4-:R-:W-:Y:S02]  /*17f0*/  IADD3 R26, R84, 0x150000, RZ ;  /* 0x00150000541a7810 */ /* 0x010fe40007ffe0ff */
[----:B------:R-:W-:-:S04]  /*1800*/  IMAD.WIDE R14, R14, R13, c[0x0][0x170] ;  /* 0x00005c000e0e7625 */ /* 0x000fc800078e020d */
[-C--:B---3--:R-:W-:Y:S01]  /*1810*/  IMAD.WIDE R2, R12, R13.reuse, c[0x0][0x170] ;  /* 0x00005c000c027625 */ /* 0x088fe200078e020d */
[----:B------:R1:W-:Y:S03]  /*1820*/  @P4 STG.E.128 [R14.64], R28 ;  /* 0x0000001c0e004986 */ /* 0x0003e6000c101d04 */
[----:B------:R-:W-:Y:S01]  /*1830*/  IMAD.WIDE R26, R26, R13, c[0x0][0x170] ;  /* 0x00005c001a1a7625 */ /* 0x000fe200078e020d */
[----:B------:R1:W-:Y:S04]  /*1840*/  @P3 STG.E.128 [R2.64], R8 ;  /* 0x0000000802003986 */ /* 0x0003e8000c101d04 */
[----:B------:R1:W-:Y:S04]  /*1850*/  @P2 STG.E.128 [R24.64], R16 ;  /* 0x0000001018002986 */ /* 0x0003e8000c101d04 */
[----:B------:R1:W-:Y:S01]  /*1860*/  @P1 STG.E.128 [R26.64], R20 ;  /* 0x000000141a001986 */ /* 0x0003e2000c101d04 */
[----:B------:R-:W-:Y:S05]  /*1870*/  @!P0 EXIT ;  /* 0x000000000000894d */ /* 0x000fea0003800000 */
[----:B-1----:R-:W1:Y:S01]  /*1880*/  LDS.128 R4, [R0+0x1800] ;  /* 0x0018000000047984 */ /* 0x002e620000000c00 */
[----:B------:R-:W-:-:S05]  /*1890*/  IADD3 R2, R84, 0x168000, RZ ;  /* 0x0016800054027810 */ /* 0x000fca0007ffe0ff */
[----:B------:R-:W-:-:S05]  /*18a0*/  IMAD.WIDE R2, R2, R13, c[0x0][0x170] ;  /* 0x00005c0002027625 */ /* 0x000fca00078e020d */
[----:B-1----:R-:W-:Y:S01]  /*18b0*/  STG.E.128 [R2.64], R4 ;  /* 0x0000000402007986 */ /* 0x002fe2000c101d04 */
[----:B------:R-:W-:Y:S05]  /*18c0*/  EXIT ;  /* 0x000000000000794d */ /* 0x000fea0003800000 */
.L_x_1:
[----:B------:R-:W-:-:S00]  /*18d0*/  BRA `(.L_x_1) ;  /* 0xfffffff000007947 */ /* 0x000fc0000383ffff */
[----:B------:R-:W-:-:S00]  /*18e0*/  NOP ;  /* 0x0000000000007918 */ /* 0x000fc00000000000 */
        /* <DEDUP_REMOVED lines=9> */
.L_x_2:


//--------------------- .nv.shared.triton_mm      --------------------------
	.section	.nv.shared.triton_mm,"aw",@nobits
	.sectionflags	@""
	.align	16
